	.headerflags	@"EF_CUDA_TEXMODE_UNIFIED EF_CUDA_64BIT_ADDRESS EF_CUDA_ACCELERATORS EF_CUDA_SM90 EF_CUDA_VIRTUAL_SM(EF_CUDA_SM90)"
	.elftype	@"ET_EXEC"


//--------------------- .nv.info                  --------------------------
	.section	.nv.info,"",@"SHT_CUDA_INFO"
	.align	4


	//----- nvinfo : EIATTR_REGCOUNT
	.align		4
        /*0000*/ 	.byte	0x04, 0x2f
        /*0002*/ 	.short	(.L_1 - .L_0)
	.align		4
.L_0:
        /*0004*/ 	.word	index@(triton_per_fused_native_group_norm_10)
        /*0008*/ 	.word	0x00000014


	//----- nvinfo : EIATTR_MIN_STACK_SIZE
	.align		4
.L_1:
        /*000c*/ 	.byte	0x04, 0x12
        /*000e*/ 	.short	(.L_3 - .L_2)
	.align		4
.L_2:
        /*0010*/ 	.word	index@(triton_per_fused_native_group_norm_10)
        /*0014*/ 	.word	0x00000000


	//----- nvinfo : EIATTR_FRAME_SIZE
	.align		4
.L_3:
        /*0018*/ 	.byte	0x04, 0x11
        /*001a*/ 	.short	(.L_5 - .L_4)
	.align		4
.L_4:
        /*001c*/ 	.word	index@(triton_per_fused_native_group_norm_10)
        /*0020*/ 	.word	0x00000000


	//----- nvinfo : EIATTR_MIN_STACK_SIZE
	.align		4
.L_5:
        /*0024*/ 	.byte	0x04, 0x12
        /*0026*/ 	.short	(.L_7 - .L_6)
	.align		4
.L_6:
        /*0028*/ 	.word	index@(triton_per_fused_native_group_norm_10)
        /*002c*/ 	.word	0x00000000
.L_7:


//--------------------- .nv.info.triton_per_fused_native_group_norm_10 --------------------------
	.section	.nv.info.triton_per_fused_native_group_norm_10,"",@"SHT_CUDA_INFO"
	.sectionflags	@""
	.align	4


	//----- nvinfo : EIATTR_CUDA_API_VERSION
	.align		4
        /*0000*/ 	.byte	0x04, 0x37
        /*0002*/ 	.short	(.L_9 - .L_8)
.L_8:
        /*0004*/ 	.word	0x0000007c


	//----- nvinfo : EIATTR_KPARAM_INFO
	.align		4
.L_9:
        /*0008*/ 	.byte	0x04, 0x17
        /*000a*/ 	.short	(.L_11 - .L_10)
.L_10:
        /*000c*/ 	.word	0x00000000
        /*0010*/ 	.short	0x0005
        /*0012*/ 	.short	0x0024
        /*0014*/ 	.byte	0x00, 0xf0, 0x11, 0x00


	//----- nvinfo : EIATTR_KPARAM_INFO
	.align		4
.L_11:
        /*0018*/ 	.byte	0x04, 0x17
        /*001a*/ 	.short	(.L_13 - .L_12)
.L_12:
        /*001c*/ 	.word	0x00000000
        /*0020*/ 	.short	0x0004
        /*0022*/ 	.short	0x0020
        /*0024*/ 	.byte	0x00, 0xf0, 0x11, 0x00


	//----- nvinfo : EIATTR_KPARAM_INFO
	.align		4
.L_13:
        /*0028*/ 	.byte	0x04, 0x17
        /*002a*/ 	.short	(.L_15 - .L_14)
.L_14:
        /*002c*/ 	.word	0x00000000
        /*0030*/ 	.short	0x0003
        /*0032*/ 	.short	0x0018
        /*0034*/ 	.byte	0x00, 0xf4, 0x21, 0x00


	//----- nvinfo : EIATTR_KPARAM_INFO
	.align		4
.L_15:
        /*0038*/ 	.byte	0x04, 0x17
        /*003a*/ 	.short	(.L_17 - .L_16)
.L_16:
        /*003c*/ 	.word	0x00000000
        /*0040*/ 	.short	0x0002
        /*0042*/ 	.short	0x0010
        /*0044*/ 	.byte	0x00, 0xf4, 0x21, 0x00


	//----- nvinfo : EIATTR_KPARAM_INFO
	.align		4
.L_17:
        /*0048*/ 	.byte	0x04, 0x17
        /*004a*/ 	.short	(.L_19 - .L_18)
.L_18:
        /*004c*/ 	.word	0x00000000
        /*0050*/ 	.short	0x0001
        /*0052*/ 	.short	0x0008
        /*0054*/ 	.byte	0x00, 0xf4, 0x21, 0x00


	//----- nvinfo : EIATTR_KPARAM_INFO
	.align		4
.L_19:
        /*0058*/ 	.byte	0x04, 0x17
        /*005a*/ 	.short	(.L_21 - .L_20)
.L_20:
        /*005c*/ 	.word	0x00000000
        /*0060*/ 	.short	0x0000
        /*0062*/ 	.short	0x0000
        /*0064*/ 	.byte	0x00, 0xf4, 0x21, 0x00


	//----- nvinfo : EIATTR_SPARSE_MMA_MASK
	.align		4
.L_21:
        /*0068*/ 	.byte	0x03, 0x50
        /*006a*/ 	.short	0x0000


	//----- nvinfo : EIATTR_MAXREG_COUNT
	.align		4
        /*006c*/ 	.byte	0x03, 0x1b
        /*006e*/ 	.short	0x00ff


	//----- nvinfo : EIATTR_COOP_GROUP_MASK_REGIDS
	.align		4
        /*0070*/ 	.byte	0x04, 0x29
        /*0072*/ 	.short	(.L_23 - .L_22)


	//   ....[0]....
.L_22:
        /*0074*/ 	.word	0xffffffff


	//   ....[1]....
        /*0078*/ 	.word	0xffffffff


	//   ....[2]....
        /*007c*/ 	.word	0xffffffff


	//   ....[3]....
        /*0080*/ 	.word	0xffffffff


	//   ....[4]....
        /*0084*/ 	.word	0xffffffff


	//   ....[5]....
        /*0088*/ 	.word	0xffffffff


	//   ....[6]....
        /*008c*/ 	.word	0xffffffff


	//   ....[7]....
        /*0090*/ 	.word	0xffffffff


	//   ....[8]....
        /*0094*/ 	.word	0xffffffff


	//   ....[9]....
        /*0098*/ 	.word	0xffffffff


	//   ....[10]....
        /*009c*/ 	.word	0xffffffff


	//   ....[11]....
        /*00a0*/ 	.word	0xffffffff


	//----- nvinfo : EIATTR_COOP_GROUP_INSTR_OFFSETS
	.align		4
.L_23:
        /*00a4*/ 	.byte	0x04, 0x28
        /*00a6*/ 	.short	(.L_25 - .L_24)


	//   ....[0]....
.L_24:
        /*00a8*/ 	.word	0x000002f0


	//   ....[1]....
        /*00ac*/ 	.word	0x00000310


	//   ....[2]....
        /*00b0*/ 	.word	0x00000330


	//   ....[3]....
        /*00b4*/ 	.word	0x00000350


	//   ....[4]....
        /*00b8*/ 	.word	0x00000370


	//   ....[5]....
        /*00bc*/ 	.word	0x000003d0


	//   ....[6]....
        /*00c0*/ 	.word	0x00000470


	//   ....[7]....
        /*00c4*/ 	.word	0x00000490


	//   ....[8]....
        /*00c8*/ 	.word	0x000004b0


	//   ....[9]....
        /*00cc*/ 	.word	0x000004d0


	//   ....[10]....
        /*00d0*/ 	.word	0x000004f0


	//   ....[11]....
        /*00d4*/ 	.word	0x00000580


	//----- nvinfo : EIATTR_EXIT_INSTR_OFFSETS
	.align		4
.L_25:
        /*00d8*/ 	.byte	0x04, 0x1c
        /*00da*/ 	.short	(.L_27 - .L_26)


	//   ....[0]....
.L_26:
        /*00dc*/ 	.word	0x00000630


	//   ....[1]....
        /*00e0*/ 	.word	0x00000660


	//----- nvinfo : EIATTR_REQNTID
	.align		4
.L_27:
        /*00e4*/ 	.byte	0x04, 0x10
        /*00e6*/ 	.short	(.L_29 - .L_28)
.L_28:
        /*00e8*/ 	.word	0x00000040
        /*00ec*/ 	.word	0x00000001
        /*00f0*/ 	.word	0x00000001


	//----- nvinfo : EIATTR_CBANK_PARAM_SIZE
	.align		4
.L_29:
        /*00f4*/ 	.byte	0x03, 0x19
        /*00f6*/ 	.short	0x0028


	//----- nvinfo : EIATTR_PARAM_CBANK
	.align		4
        /*00f8*/ 	.byte	0x04, 0x0a
        /*00fa*/ 	.short	(.L_31 - .L_30)
	.align		4
.L_30:
        /*00fc*/ 	.word	index@(.nv.constant0.triton_per_fused_native_group_norm_10)
        /*0100*/ 	.short	0x0210
        /*0102*/ 	.short	0x0028


	//----- nvinfo : EIATTR_SW_WAR
	.align		4
.L_31:
        /*0104*/ 	.byte	0x04, 0x36
        /*0106*/ 	.short	(.L_33 - .L_32)
.L_32:
        /*0108*/ 	.word	0x00000008
.L_33:


//--------------------- .nv.callgraph             --------------------------
	.section	.nv.callgraph,"",@"SHT_CUDA_CALLGRAPH"
	.align	4
	.sectionentsize	8
	.align		4
        /*0000*/ 	.word	0x00000000
	.align		4
        /*0004*/ 	.word	0xffffffff
	.align		4
        /*0008*/ 	.word	0x00000000
	.align		4
        /*000c*/ 	.word	0xfffffffe
	.align		4
        /*0010*/ 	.word	0x00000000
	.align		4
        /*0014*/ 	.word	0xfffffffd
	.align		4
        /*0018*/ 	.word	0x00000000
	.align		4
        /*001c*/ 	.word	0xfffffffc


//--------------------- .text.triton_per_fused_native_group_norm_10 --------------------------
	.section	.text.triton_per_fused_native_group_norm_10,"ax",@progbits
	.sectionflags	@"SHF_BARRIERS=1"
	.align	128
        .global         triton_per_fused_native_group_norm_10
        .type           triton_per_fused_native_group_norm_10,@function
        .size           triton_per_fused_native_group_norm_10,(.L_x_1 - triton_per_fused_native_group_norm_10)
        .other          triton_per_fused_native_group_norm_10,@"STO_CUDA_ENTRY STV_DEFAULT"
triton_per_fused_native_group_norm_10:
.text.triton_per_fused_native_group_norm_10:
[----:B------:R-:W0:Y:S02]  /*0000*/  LDC R1, c[0x0][0x28] ;  /* 0x00000a00ff017b82 */ /* 0x000e240000000800 */
[----:B------:R-:W1:Y:S01]  /*0010*/  S2R R0, SR_CTAID.X ;  /* 0x0000000000007919 */ /* 0x000e620000002500 */
[----:B------:R-:W-:Y:S01]  /*0020*/  ULDC.64 UR6, c[0x0][0x208] ;  /* 0x0000820000067ab9 */ /* 0x000fe20000000a00 */
[----:B------:R-:W2:Y:S01]  /*0030*/  S2R R13, SR_TID.X ;  /* 0x00000000000d7919 */ /* 0x000ea20000002100 */
[----:B-1----:R-:W-:-:S04]  /*0040*/  SHF.R.S32.HI R3, RZ, 0x1f, R0 ;  /* 0x0000001fff037819 */ /* 0x002fc80000011400 */
[CC--:B------:R-:W-:Y:S02]  /*0050*/  LEA.HI R7, R3.reuse, R0.reuse, RZ, 0x5 ;  /* 0x0000000003077211 */ /* 0x0c0fe400078f28ff */
[----:B------:R-:W-:Y:S02]  /*0060*/  LEA.HI R8, R3, R0, RZ, 0xb ;  /* 0x0000000003087211 */ /* 0x000fe400078f58ff */
[----:B------:R-:W-:Y:S02]  /*0070*/  SHF.R.S32.HI R2, RZ, 0x5, R7 ;  /* 0x00000005ff027819 */ /* 0x000fe40000011407 */
[----:B------:R-:W-:Y:S01]  /*0080*/  LOP3.LUT R7, R7, 0x1fffffe0, RZ, 0xc0, !PT ;  /* 0x1fffffe007077812 */ /* 0x000fe200078ec0ff */
[----:B------:R-:W-:Y:S01]  /*0090*/  IMAD.SHL.U32 R8, R8, 0x80, RZ ;  /* 0x0000008008087824 */ /* 0x000fe200078e00ff */
[----:B------:R-:W-:Y:S02]  /*00a0*/  LEA.HI R4, R2, R2, RZ, 0x6 ;  /* 0x0000000202047211 */ /* 0x000fe400078f30ff */
[----:B------:R-:W-:-:S02]  /*00b0*/  IADD3 R7, -R7, R0, RZ ;  /* 0x0000000007077210 */ /* 0x000fc40007ffe1ff */
[----:B------:R-:W-:Y:S02]  /*00c0*/  LOP3.LUT R9, R4, 0x1ffffc0, RZ, 0xc0, !PT ;  /* 0x01ffffc004097812 */ /* 0x000fe400078ec0ff */
[----:B--2---:R-:W-:Y:S02]  /*00d0*/  LOP3.LUT R4, R13, 0x3f, RZ, 0xc0, !PT ;  /* 0x0000003f0d047812 */ /* 0x004fe400078ec0ff */
[----:B------:R-:W-:Y:S01]  /*00e0*/  LOP3.LUT R14, R8, 0xfffc0000, RZ, 0xc0, !PT ;  /* 0xfffc0000080e7812 */ /* 0x000fe200078ec0ff */
[----:B------:R-:W-:Y:S02]  /*00f0*/  IMAD.IADD R9, R2, 0x1, -R9 ;  /* 0x0000000102097824 */ /* 0x000fe400078e0a09 */
[----:B------:R-:W1:Y:S02]  /*0100*/  LDC.64 R2, c[0x0][0x210] ;  /* 0x00008400ff027b82 */ /* 0x000e640000000a00 */
[----:B------:R-:W-:Y:S01]  /*0110*/  IMAD R14, R7, 0x8, R14 ;  /* 0x00000008070e7824 */ /* 0x000fe200078e020e */
[----:B------:R-:W-:-:S02]  /*0120*/  SHF.R.S32.HI R10, RZ, 0x18, R9 ;  /* 0x00000018ff0a7819 */ /* 0x000fc40000011409 */
[----:B------:R-:W-:Y:S02]  /*0130*/  LEA R9, R9, R4, 0x7 ;  /* 0x0000000409097211 */ /* 0x000fe400078e38ff */
[----:B------:R-:W-:-:S03]  /*0140*/  SGXT R10, R10, 0x1 ;  /* 0x000000010a0a781a */ /* 0x000fc60000000200 */
[----:B------:R-:W-:Y:S01]  /*0150*/  VIADD R8, R9, 0x40 ;  /* 0x0000004009087836 */ /* 0x000fe20000000000 */
[----:B------:R-:W-:-:S04]  /*0160*/  LEA.HI R11, R10, R9, RZ, 0xa ;  /* 0x000000090a0b7211 */ /* 0x000fc800078f50ff */
[----:B------:R-:W-:Y:S02]  /*0170*/  LEA.HI R12, R10, R8, RZ, 0xa ;  /* 0x000000080a0c7211 */ /* 0x000fe400078f50ff */
[C---:B------:R-:W-:Y:S02]  /*0180*/  LOP3.LUT R10, R11.reuse, 0xfffc00, RZ, 0xc0, !PT ;  /* 0x00fffc000b0a7812 */ /* 0x040fe400078ec0ff */
[----:B------:R-:W-:Y:S02]  /*0190*/  LOP3.LUT R7, R12, 0xfffc00, RZ, 0xc0, !PT ;  /* 0x00fffc000c077812 */ /* 0x000fe400078ec0ff */
[-C--:B------:R-:W-:Y:S02]  /*01a0*/  LEA.HI.SX32 R11, R11, R14.reuse, 0x16 ;  /* 0x0000000e0b0b7211 */ /* 0x080fe400078fb2ff */
[----:B------:R-:W-:Y:S01]  /*01b0*/  IADD3 R10, R9, -R10, RZ ;  /* 0x8000000a090a7210 */ /* 0x000fe20007ffe0ff */
[----:B------:R-:W-:Y:S01]  /*01c0*/  IMAD.IADD R7, R8, 0x1, -R7 ;  /* 0x0000000108077824 */ /* 0x000fe200078e0a07 */
[----:B------:R-:W-:-:S02]  /*01d0*/  LEA.HI.SX32 R12, R12, R14, 0x16 ;  /* 0x0000000e0c0c7211 */ /* 0x000fc400078fb2ff */
[----:B------:R-:W-:-:S03]  /*01e0*/  LEA R9, R10, R11, 0x8 ;  /* 0x0000000b0a097211 */ /* 0x000fc600078e40ff */
[----:B------:R-:W-:Y:S02]  /*01f0*/  IMAD R7, R7, 0x100, R12 ;  /* 0x0000010007077824 */ /* 0x000fe400078e020c */
[----:B-1----:R-:W-:-:S04]  /*0200*/  IMAD.WIDE R8, R9, 0x4, R2 ;  /* 0x0000000409087825 */ /* 0x002fc800078e0202 */
[----:B------:R-:W-:Y:S02]  /*0210*/  IMAD.WIDE R2, R7, 0x4, R2 ;  /* 0x0000000407027825 */ /* 0x000fe400078e0202 */
[----:B------:R1:W2:Y:S04]  /*0220*/  LDG.E.EL R9, desc[UR6][R8.64] ;  /* 0x0000000608097981 */ /* 0x0002a8000c2e1900 */
[----:B------:R-:W2:Y:S01]  /*0230*/  LDG.E.EL R7, desc[UR6][R2.64] ;  /* 0x0000000602077981 */ /* 0x000ea2000c2e1900 */
[----:B------:R-:W3:Y:S01]  /*0240*/  S2UR UR5, SR_CgaCtaId ;  /* 0x00000000000579c3 */ /* 0x000ee20000008800 */
[C---:B------:R-:W-:Y:S01]  /*0250*/  LOP3.LUT P1, RZ, R13.reuse, 0x1f, RZ, 0xc0, !PT ;  /* 0x0000001f0dff7812 */ /* 0x040fe2000782c0ff */
[----:B------:R-:W-:Y:S01]  /*0260*/  UMOV UR4, 0x400 ;  /* 0x0000040000047882 */ /* 0x000fe20000000000 */
[----:B------:R-:W-:-:S02]  /*0270*/  ISETP.GE.AND P2, PT, R13, 0x2, PT ;  /* 0x000000020d00780c */ /* 0x000fc40003f46270 */
[----:B-1----:R-:W-:-:S04]  /*0280*/  SHF.R.U32.HI R8, RZ, 0x3, R13 ;  /* 0x00000003ff087819 */ /* 0x002fc8000001160d */
[----:B------:R-:W-:Y:S02]  /*0290*/  LOP3.LUT R17, R8, 0x4, RZ, 0xc0, !PT ;  /* 0x0000000408117812 */ /* 0x000fe400078ec0ff */
[----:B------:R-:W-:-:S04]  /*02a0*/  LOP3.LUT R8, R13, 0x1, RZ, 0xc0, !PT ;  /* 0x000000010d087812 */ /* 0x000fc800078ec0ff */
[----:B------:R-:W-:-:S04]  /*02b0*/  ISETP.NE.U32.AND P0, PT, R8, 0x1, PT ;  /* 0x000000010800780c */ /* 0x000fc80003f05070 */
[----:B------:R-:W-:Y:S01]  /*02c0*/  ISETP.LT.AND P0, PT, R13, 0x2, P0 ;  /* 0x000000020d00780c */ /* 0x000fe20000701270 */
[----:B---3--:R-:W-:Y:S01]  /*02d0*/  UPRMT UR4, UR5, 0x654, UR4 ;  /* 0x0000065405047896 */ /* 0x008fe20008000004 */
[----:B--2---:R-:W-:-:S05]  /*02e0*/  FADD R10, R9, R7 ;  /* 0x00000007090a7221 */ /* 0x004fca0000000000 */
[----:B------:R-:W1:Y:S02]  /*02f0*/  SHFL.BFLY PT, R11, R10, 0x10, 0x1f ;  /* 0x0e001f000a0b7f89 */ /* 0x000e6400000e0000 */
[----:B-1----:R-:W-:-:S05]  /*0300*/  FADD R11, R10, R11 ;  /* 0x0000000b0a0b7221 */ /* 0x002fca0000000000 */
[----:B------:R-:W1:Y:S02]  /*0310*/  SHFL.BFLY PT, R12, R11, 0x8, 0x1f ;  /* 0x0d001f000b0c7f89 */ /* 0x000e6400000e0000 */
[----:B-1----:R-:W-:-:S05]  /*0320*/  FADD R12, R11, R12 ;  /* 0x0000000c0b0c7221 */ /* 0x002fca0000000000 */
[----:B------:R-:W1:Y:S02]  /*0330*/  SHFL.BFLY PT, R15, R12, 0x4, 0x1f ;  /* 0x0c801f000c0f7f89 */ /* 0x000e6400000e0000 */
[----:B-1----:R-:W-:-:S05]  /*0340*/  FADD R15, R12, R15 ;  /* 0x0000000f0c0f7221 */ /* 0x002fca0000000000 */
[----:B------:R-:W1:Y:S02]  /*0350*/  SHFL.BFLY PT, R14, R15, 0x2, 0x1f ;  /* 0x0c401f000f0e7f89 */ /* 0x000e6400000e0000 */
[----:B-1----:R-:W-:-:S05]  /*0360*/  FADD R14, R15, R14 ;  /* 0x0000000e0f0e7221 */ /* 0x002fca0000000000 */
[----:B------:R-:W1:Y:S02]  /*0370*/  SHFL.BFLY PT, R3, R14, 0x1, 0x1f ;  /* 0x0c201f000e037f89 */ /* 0x000e6400000e0000 */
[----:B-1----:R-:W-:Y:S01]  /*0380*/  FADD R2, R14, R3 ;  /* 0x000000030e027221 */ /* 0x002fe20000000000 */
[----:B------:R-:W-:-:S04]  /*0390*/  LEA R3, R13, UR4, 0x2 ;  /* 0x000000040d037c11 */ /* 0x000fc8000f8e10ff */
[----:B------:R-:W-:Y:S01]  /*03a0*/  @!P1 STS [R17+UR4], R2 ;  /* 0x0000000211009988 */ /* 0x000fe20008000804 */
[----:B------:R-:W-:Y:S06]  /*03b0*/  BAR.SYNC.DEFER_BLOCKING 0x0 ;  /* 0x0000000000007b1d */ /* 0x000fec0000010000 */
[----:B------:R-:W1:Y:S04]  /*03c0*/  @!P2 LDS R6, [R3] ;  /* 0x000000000306a984 */ /* 0x000e680000000800 */
[----:B-1----:R-:W1:Y:S02]  /*03d0*/  SHFL.BFLY PT, R11, R6, 0x1, 0x1f ;  /* 0x0c201f00060b7f89 */ /* 0x002e6400000e0000 */
[----:B-1----:R-:W-:-:S05]  /*03e0*/  FADD R8, R6, R11 ;  /* 0x0000000b06087221 */ /* 0x002fca0000000000 */
[----:B------:R-:W-:Y:S01]  /*03f0*/  @P0 STS [R3], R8 ;  /* 0x0000000803000388 */ /* 0x000fe20000000800 */
[----:B------:R-:W-:Y:S06]  /*0400*/  BAR.SYNC.DEFER_BLOCKING 0x0 ;  /* 0x0000000000007b1d */ /* 0x000fec0000010000 */
[----:B------:R-:W1:Y:S02]  /*0410*/  LDS R10, [UR4] ;  /* 0x00000004ff0a7984 */ /* 0x000e640008000800 */
[----:B-1----:R-:W-:-:S04]  /*0420*/  FMUL R2, R10, 0.0078125 ;  /* 0x3c0000000a027820 */ /* 0x002fc80000400000 */
[--C-:B------:R-:W-:Y:S01]  /*0430*/  FADD R7, R7, -R2.reuse ;  /* 0x8000000207077221 */ /* 0x100fe20000000000 */
[----:B------:R-:W-:-:S03]  /*0440*/  FADD R9, R9, -R2 ;  /* 0x8000000209097221 */ /* 0x000fc60000000000 */
[----:B------:R-:W-:-:S04]  /*0450*/  FMUL R6, R7, R7 ;  /* 0x0000000707067220 */ /* 0x000fc80000400000 */
[----:B------:R-:W-:-:S05]  /*0460*/  FFMA R6, R9, R9, R6 ;  /* 0x0000000909067223 */ /* 0x000fca0000000006 */
        /* <DEDUP_REMOVED lines=10> */
[----:B------:R-:W-:Y:S08]  /*0510*/  BAR.SYNC.DEFER_BLOCKING 0x0 ;  /* 0x0000000000007b1d */ /* 0x000ff00000010000 */
[----:B------:R-:W1:Y:S08]  /*0520*/  LDC.64 R8, c[0x0][0x220] ;  /* 0x00008800ff087b82 */ /* 0x000e700000000a00 */
[----:B------:R-:W2:Y:S01]  /*0530*/  LDC.64 R10, c[0x0][0x228] ;  /* 0x00008a00ff0a7b82 */ /* 0x000ea20000000a00 */
[----:B------:R-:W-:Y:S07]  /*0540*/  @!P1 STS [R17+UR4], R12 ;  /* 0x0000000c11009988 */ /* 0x000fee0008000804 */
[----:B------:R-:W-:Y:S01]  /*0550*/  BAR.SYNC.DEFER_BLOCKING 0x0 ;  /* 0x0000000000007b1d */ /* 0x000fe20000010000 */
[----:B-1----:R-:W-:-:S05]  /*0560*/  IMAD.WIDE R8, R0, 0x4, R8 ;  /* 0x0000000400087825 */ /* 0x002fca00078e0208 */
[----:B------:R-:W1:Y:S04]  /*0570*/  @!P2 LDS R5, [R3] ;  /* 0x000000000305a984 */ /* 0x000e680000000800 */
[----:B-1----:R-:W1:Y:S02]  /*0580*/  SHFL.BFLY PT, R6, R5, 0x1, 0x1f ;  /* 0x0c201f0005067f89 */ /* 0x002e6400000e0000 */
[----:B-1----:R-:W-:Y:S02]  /*0590*/  FADD R14, R5, R6 ;  /* 0x00000006050e7221 */ /* 0x002fe40000000000 */
[----:B------:R-:W1:Y:S03]  /*05a0*/  LDC.64 R6, c[0x0][0x218] ;  /* 0x00008600ff067b82 */ /* 0x000e660000000a00 */
[----:B------:R-:W-:Y:S05]  /*05b0*/  @P0 STS [R3], R14 ;  /* 0x0000000e03000388 */ /* 0x000fea0000000800 */
[----:B------:R-:W-:Y:S01]  /*05c0*/  BAR.SYNC.DEFER_BLOCKING 0x0 ;  /* 0x0000000000007b1d */ /* 0x000fe20000010000 */
[----:B------:R-:W-:Y:S01]  /*05d0*/  ISETP.NE.AND P0, PT, R4, RZ, PT ;  /* 0x000000ff0400720c */ /* 0x000fe20003f05270 */
[----:B--2---:R-:W-:-:S04]  /*05e0*/  IMAD.WIDE R4, R0, 0x4, R10 ;  /* 0x0000000400047825 */ /* 0x004fc800078e020a */
[----:B-1----:R-:W-:Y:S01]  /*05f0*/  IMAD.WIDE R6, R0, 0x4, R6 ;  /* 0x0000000400067825 */ /* 0x002fe200078e0206 */
[----:B------:R-:W1:Y:S07]  /*0600*/  LDS R13, [UR4] ;  /* 0x00000004ff0d7984 */ /* 0x000e6e0008000800 */
[----:B------:R2:W-:Y:S04]  /*0610*/  @!P0 STG.E desc[UR6][R6.64], R2 ;  /* 0x0000000206008986 */ /* 0x0005e8000c101906 */
[----:B-1----:R2:W-:Y:S01]  /*0620*/  @!P0 STG.E desc[UR6][R8.64], R13 ;  /* 0x0000000d08008986 */ /* 0x0025e2000c101906 */
[----:B------:R-:W-:Y:S05]  /*0630*/  @P0 EXIT ;  /* 0x000000000000094d */ /* 0x000fea0003800000 */
[----:B------:R-:W-:-:S07]  /*0640*/  HFMA2.MMA R3, -RZ, RZ, 3.5, 0 ;  /* 0x43000000ff037435 */ /* 0x000fce00000001ff */
[----:B------:R-:W-:Y:S01]  /*0650*/  STG.E desc[UR6][R4.64], R3 ;  /* 0x0000000304007986 */ /* 0x000fe2000c101906 */
[----:B------:R-:W-:Y:S05]  /*0660*/  EXIT ;  /* 0x000000000000794d */ /* 0x000fea0003800000 */
.L_x_0:
[----:B------:R-:W-:-:S00]  /*0670*/  BRA `(.L_x_0) ;  /* 0xfffffffc00fc7947 */ /* 0x000fc0000383ffff */
[----:B------:R-:W-:-:S00]  /*0680*/  NOP ;  /* 0x0000000000007918 */ /* 0x000fc00000000000 */
[----:B------:R-:W-:-:S00]  /*0690*/  NOP ;  /* 0x0000000000007918 */ /* 0x000fc00000000000 */
[----:B------:R-:W-:-:S00]  /*06a0*/  NOP ;  /* 0x0000000000007918 */ /* 0x000fc00000000000 */
[----:B------:R-:W-:-:S00]  /*06b0*/  NOP ;  /* 0x0000000000007918 */ /* 0x000fc00000000000 */
[----:B------:R-:W-:-:S00]  /*06c0*/  NOP ;  /* 0x0000000000007918 */ /* 0x000fc00000000000 */
[----:B------:R-:W-:-:S00]  /*06d0*/  NOP ;  /* 0x0000000000007918 */ /* 0x000fc00000000000 */
[----:B------:R-:W-:-:S00]  /*06e0*/  NOP ;  /* 0x0000000000007918 */ /* 0x000fc00000000000 */
[----:B------:R-:W-:-:S00]  /*06f0*/  NOP ;  /* 0x0000000000007918 */ /* 0x000fc00000000000 */
.L_x_1:


//--------------------- .nv.shared.triton_per_fused_native_group_norm_10 --------------------------
	.section	.nv.shared.triton_per_fused_native_group_norm_10,"aw",@nobits
	.sectionflags	@""
	.align	16
	.zero		1024


//--------------------- .nv.constant0.triton_per_fused_native_group_norm_10 --------------------------
	.section	.nv.constant0.triton_per_fused_native_group_norm_10,"a",@progbits
	.sectionflags	@""
	.align	4
.nv.constant0.triton_per_fused_native_group_norm_10:
	.zero		568
